//
// Generated by NVIDIA NVVM Compiler
//
// Compiler Build ID: CL-36424714
// Cuda compilation tools, release 13.0, V13.0.88
// Based on NVVM 20.0.0
//

.version 9.0
.target sm_100
.address_size 64

	// .globl	_Z15implementation1iiiPdS_S_

.visible .entry _Z15implementation1iiiPdS_S_(
	.param .u32 _Z15implementation1iiiPdS_S__param_0,
	.param .u32 _Z15implementation1iiiPdS_S__param_1,
	.param .u32 _Z15implementation1iiiPdS_S__param_2,
	.param .u64 .ptr .align 1 _Z15implementation1iiiPdS_S__param_3,
	.param .u64 .ptr .align 1 _Z15implementation1iiiPdS_S__param_4,
	.param .u64 .ptr .align 1 _Z15implementation1iiiPdS_S__param_5
)
{
	.reg .pred 	%p<20>;
	.reg .b32 	%r<73>;
	.reg .b64 	%rd<72>;
	.reg .b64 	%fd<61>;

	ld.param.u32 	%r35, [_Z15implementation1iiiPdS_S__param_0];
	ld.param.u32 	%r36, [_Z15implementation1iiiPdS_S__param_1];
	ld.param.u32 	%r37, [_Z15implementation1iiiPdS_S__param_2];
	ld.param.u64 	%rd13, [_Z15implementation1iiiPdS_S__param_3];
	ld.param.u64 	%rd14, [_Z15implementation1iiiPdS_S__param_4];
	ld.param.u64 	%rd15, [_Z15implementation1iiiPdS_S__param_5];
	cvta.to.global.u64 	%rd1, %rd15;
	cvta.to.global.u64 	%rd2, %rd14;
	min.s32 	%r38, %r35, %r36;
	setp.lt.s32 	%p1, %r38, 1;
	@%p1 bra 	$L__BB0_14;
	and.b32  	%r1, %r36, 7;
	add.s32 	%r2, %r1, -1;
	and.b32  	%r3, %r36, 3;
	and.b32  	%r4, %r36, 2147483640;
	and.b32  	%r5, %r36, 1;
	mov.b32 	%r62, 0;
$L__BB0_2:
	setp.lt.u32 	%p2, %r36, 8;
	mul.lo.s32 	%r7, %r62, %r36;
	mov.b32 	%r65, 0;
	@%p2 bra 	$L__BB0_5;
	mov.b32 	%r63, 0;
$L__BB0_4:
	.pragma "nounroll";
	add.s32 	%r42, %r63, %r7;
	mul.wide.u32 	%rd16, %r42, 8;
	add.s64 	%rd17, %rd1, %rd16;
	mov.b64 	%rd18, 0;
	st.global.u64 	[%rd17], %rd18;
	st.global.u64 	[%rd17+8], %rd18;
	st.global.u64 	[%rd17+16], %rd18;
	st.global.u64 	[%rd17+24], %rd18;
	st.global.u64 	[%rd17+32], %rd18;
	st.global.u64 	[%rd17+40], %rd18;
	st.global.u64 	[%rd17+48], %rd18;
	st.global.u64 	[%rd17+56], %rd18;
	add.s32 	%r63, %r63, 8;
	setp.eq.s32 	%p3, %r63, %r4;
	mov.u32 	%r65, %r4;
	@%p3 bra 	$L__BB0_5;
	bra.uni 	$L__BB0_4;
$L__BB0_5:
	setp.eq.s32 	%p4, %r1, 0;
	@%p4 bra 	$L__BB0_13;
	setp.lt.u32 	%p5, %r2, 3;
	@%p5 bra 	$L__BB0_8;
	add.s32 	%r43, %r65, %r7;
	mul.wide.u32 	%rd19, %r43, 8;
	add.s64 	%rd20, %rd1, %rd19;
	mov.b64 	%rd21, 0;
	st.global.u64 	[%rd20], %rd21;
	cvt.u64.u32 	%rd22, %r7;
	cvt.u64.u32 	%rd23, %r65;
	add.s64 	%rd24, %rd23, %rd22;
	shl.b64 	%rd25, %rd24, 3;
	add.s64 	%rd26, %rd1, %rd25;
	st.global.u64 	[%rd26+8], %rd21;
	st.global.u64 	[%rd26+16], %rd21;
	st.global.u64 	[%rd26+24], %rd21;
	add.s32 	%r65, %r65, 4;
$L__BB0_8:
	setp.eq.s32 	%p6, %r3, 0;
	@%p6 bra 	$L__BB0_13;
	setp.eq.s32 	%p7, %r3, 1;
	@%p7 bra 	$L__BB0_11;
	add.s32 	%r44, %r65, %r7;
	mul.wide.u32 	%rd27, %r44, 8;
	add.s64 	%rd28, %rd1, %rd27;
	mov.b64 	%rd29, 0;
	st.global.u64 	[%rd28], %rd29;
	cvt.u64.u32 	%rd30, %r7;
	cvt.u64.u32 	%rd31, %r65;
	add.s64 	%rd32, %rd31, %rd30;
	shl.b64 	%rd33, %rd32, 3;
	add.s64 	%rd34, %rd1, %rd33;
	st.global.u64 	[%rd34+8], %rd29;
	add.s32 	%r65, %r65, 2;
$L__BB0_11:
	setp.eq.s32 	%p8, %r5, 0;
	@%p8 bra 	$L__BB0_13;
	add.s32 	%r45, %r65, %r7;
	mul.wide.u32 	%rd35, %r45, 8;
	add.s64 	%rd36, %rd1, %rd35;
	mov.b64 	%rd37, 0;
	st.global.u64 	[%rd36], %rd37;
$L__BB0_13:
	add.s32 	%r62, %r62, 1;
	setp.ne.s32 	%p9, %r62, %r35;
	@%p9 bra 	$L__BB0_2;
$L__BB0_14:
	min.s32 	%r46, %r35, %r37;
	min.s32 	%r47, %r46, %r36;
	setp.lt.s32 	%p10, %r47, 1;
	@%p10 bra 	$L__BB0_30;
	and.b32  	%r16, %r36, 7;
	add.s32 	%r17, %r16, -1;
	and.b32  	%r18, %r36, 3;
	and.b32  	%r19, %r36, 2147483640;
	and.b32  	%r20, %r36, 1;
	neg.s32 	%r21, %r19;
	add.s64 	%rd3, %rd2, 32;
	cvta.to.global.u64 	%rd4, %rd13;
	mov.b32 	%r67, 0;
$L__BB0_16:
	mul.lo.s32 	%r23, %r67, %r37;
	mul.lo.s32 	%r50, %r67, %r36;
	cvt.u64.u32 	%rd5, %r50;
	mul.wide.u32 	%rd38, %r50, 8;
	add.s64 	%rd39, %rd1, %rd38;
	add.s64 	%rd6, %rd39, 32;
	mov.b32 	%r68, 0;
$L__BB0_17:
	setp.lt.u32 	%p11, %r36, 8;
	add.s32 	%r52, %r68, %r23;
	mul.wide.u32 	%rd40, %r52, 8;
	add.s64 	%rd7, %rd4, %rd40;
	mul.lo.s32 	%r25, %r68, %r36;
	mov.b32 	%r71, 0;
	@%p11 bra 	$L__BB0_20;
	mul.wide.u32 	%rd41, %r25, 8;
	add.s64 	%rd71, %rd3, %rd41;
	mov.u64 	%rd70, %rd6;
	mov.u32 	%r69, %r21;
$L__BB0_19:
	.pragma "nounroll";
	ld.global.f64 	%fd1, [%rd7];
	ld.global.f64 	%fd2, [%rd71+-32];
	ld.global.f64 	%fd3, [%rd70+-32];
	fma.rn.f64 	%fd4, %fd1, %fd2, %fd3;
	st.global.f64 	[%rd70+-32], %fd4;
	ld.global.f64 	%fd5, [%rd7];
	ld.global.f64 	%fd6, [%rd71+-24];
	ld.global.f64 	%fd7, [%rd70+-24];
	fma.rn.f64 	%fd8, %fd5, %fd6, %fd7;
	st.global.f64 	[%rd70+-24], %fd8;
	ld.global.f64 	%fd9, [%rd7];
	ld.global.f64 	%fd10, [%rd71+-16];
	ld.global.f64 	%fd11, [%rd70+-16];
	fma.rn.f64 	%fd12, %fd9, %fd10, %fd11;
	st.global.f64 	[%rd70+-16], %fd12;
	ld.global.f64 	%fd13, [%rd7];
	ld.global.f64 	%fd14, [%rd71+-8];
	ld.global.f64 	%fd15, [%rd70+-8];
	fma.rn.f64 	%fd16, %fd13, %fd14, %fd15;
	st.global.f64 	[%rd70+-8], %fd16;
	ld.global.f64 	%fd17, [%rd7];
	ld.global.f64 	%fd18, [%rd71];
	ld.global.f64 	%fd19, [%rd70];
	fma.rn.f64 	%fd20, %fd17, %fd18, %fd19;
	st.global.f64 	[%rd70], %fd20;
	ld.global.f64 	%fd21, [%rd7];
	ld.global.f64 	%fd22, [%rd71+8];
	ld.global.f64 	%fd23, [%rd70+8];
	fma.rn.f64 	%fd24, %fd21, %fd22, %fd23;
	st.global.f64 	[%rd70+8], %fd24;
	ld.global.f64 	%fd25, [%rd7];
	ld.global.f64 	%fd26, [%rd71+16];
	ld.global.f64 	%fd27, [%rd70+16];
	fma.rn.f64 	%fd28, %fd25, %fd26, %fd27;
	st.global.f64 	[%rd70+16], %fd28;
	ld.global.f64 	%fd29, [%rd7];
	ld.global.f64 	%fd30, [%rd71+24];
	ld.global.f64 	%fd31, [%rd70+24];
	fma.rn.f64 	%fd32, %fd29, %fd30, %fd31;
	st.global.f64 	[%rd70+24], %fd32;
	add.s32 	%r69, %r69, 8;
	add.s64 	%rd71, %rd71, 64;
	add.s64 	%rd70, %rd70, 64;
	setp.ne.s32 	%p12, %r69, 0;
	mov.u32 	%r71, %r19;
	@%p12 bra 	$L__BB0_19;
$L__BB0_20:
	setp.eq.s32 	%p13, %r16, 0;
	@%p13 bra 	$L__BB0_28;
	setp.lt.u32 	%p14, %r17, 3;
	@%p14 bra 	$L__BB0_23;
	cvt.u32.u64 	%r53, %rd5;
	ld.global.f64 	%fd33, [%rd7];
	add.s32 	%r54, %r71, %r25;
	mul.wide.u32 	%rd42, %r54, 8;
	add.s64 	%rd43, %rd2, %rd42;
	ld.global.f64 	%fd34, [%rd43];
	add.s32 	%r55, %r71, %r53;
	mul.wide.u32 	%rd44, %r55, 8;
	add.s64 	%rd45, %rd1, %rd44;
	ld.global.f64 	%fd35, [%rd45];
	fma.rn.f64 	%fd36, %fd33, %fd34, %fd35;
	st.global.f64 	[%rd45], %fd36;
	ld.global.f64 	%fd37, [%rd7];
	cvt.u64.u32 	%rd46, %r25;
	cvt.u64.u32 	%rd47, %r71;
	add.s64 	%rd48, %rd47, %rd46;
	shl.b64 	%rd49, %rd48, 3;
	add.s64 	%rd50, %rd2, %rd49;
	ld.global.f64 	%fd38, [%rd50+8];
	add.s64 	%rd51, %rd47, %rd5;
	shl.b64 	%rd52, %rd51, 3;
	add.s64 	%rd53, %rd1, %rd52;
	ld.global.f64 	%fd39, [%rd53+8];
	fma.rn.f64 	%fd40, %fd37, %fd38, %fd39;
	st.global.f64 	[%rd53+8], %fd40;
	ld.global.f64 	%fd41, [%rd7];
	ld.global.f64 	%fd42, [%rd50+16];
	ld.global.f64 	%fd43, [%rd53+16];
	fma.rn.f64 	%fd44, %fd41, %fd42, %fd43;
	st.global.f64 	[%rd53+16], %fd44;
	ld.global.f64 	%fd45, [%rd7];
	ld.global.f64 	%fd46, [%rd50+24];
	ld.global.f64 	%fd47, [%rd53+24];
	fma.rn.f64 	%fd48, %fd45, %fd46, %fd47;
	st.global.f64 	[%rd53+24], %fd48;
	add.s32 	%r71, %r71, 4;
$L__BB0_23:
	setp.eq.s32 	%p15, %r18, 0;
	@%p15 bra 	$L__BB0_28;
	setp.eq.s32 	%p16, %r18, 1;
	@%p16 bra 	$L__BB0_26;
	cvt.u32.u64 	%r56, %rd5;
	ld.global.f64 	%fd49, [%rd7];
	add.s32 	%r57, %r71, %r25;
	mul.wide.u32 	%rd54, %r57, 8;
	add.s64 	%rd55, %rd2, %rd54;
	ld.global.f64 	%fd50, [%rd55];
	add.s32 	%r58, %r71, %r56;
	mul.wide.u32 	%rd56, %r58, 8;
	add.s64 	%rd57, %rd1, %rd56;
	ld.global.f64 	%fd51, [%rd57];
	fma.rn.f64 	%fd52, %fd49, %fd50, %fd51;
	st.global.f64 	[%rd57], %fd52;
	ld.global.f64 	%fd53, [%rd7];
	cvt.u64.u32 	%rd58, %r25;
	cvt.u64.u32 	%rd59, %r71;
	add.s64 	%rd60, %rd59, %rd58;
	shl.b64 	%rd61, %rd60, 3;
	add.s64 	%rd62, %rd2, %rd61;
	ld.global.f64 	%fd54, [%rd62+8];
	add.s64 	%rd63, %rd59, %rd5;
	shl.b64 	%rd64, %rd63, 3;
	add.s64 	%rd65, %rd1, %rd64;
	ld.global.f64 	%fd55, [%rd65+8];
	fma.rn.f64 	%fd56, %fd53, %fd54, %fd55;
	st.global.f64 	[%rd65+8], %fd56;
	add.s32 	%r71, %r71, 2;
$L__BB0_26:
	setp.eq.s32 	%p17, %r20, 0;
	@%p17 bra 	$L__BB0_28;
	cvt.u32.u64 	%r59, %rd5;
	ld.global.f64 	%fd57, [%rd7];
	add.s32 	%r60, %r71, %r25;
	mul.wide.u32 	%rd66, %r60, 8;
	add.s64 	%rd67, %rd2, %rd66;
	ld.global.f64 	%fd58, [%rd67];
	add.s32 	%r61, %r71, %r59;
	mul.wide.u32 	%rd68, %r61, 8;
	add.s64 	%rd69, %rd1, %rd68;
	ld.global.f64 	%fd59, [%rd69];
	fma.rn.f64 	%fd60, %fd57, %fd58, %fd59;
	st.global.f64 	[%rd69], %fd60;
$L__BB0_28:
	add.s32 	%r68, %r68, 1;
	setp.ne.s32 	%p18, %r68, %r37;
	@%p18 bra 	$L__BB0_17;
	add.s32 	%r67, %r67, 1;
	setp.ne.s32 	%p19, %r67, %r35;
	@%p19 bra 	$L__BB0_16;
$L__BB0_30:
	ret;

}


// ===== COMPILED SASS (sm_100) =====

	.target	sm_100

	.elftype	@"ET_EXEC"


//--------------------- .note.nv.tkinfo           --------------------------
	.section	.note.nv.tkinfo,"",@"SHT_NOTE"
	.sectionflags	@"SHF_NOTE_NV_TKINFO"
	.tkinfo
        /*0018*/ 	.word	0x00000002
        /*0030*/ 	.string	""
        /*0030*/ 	.string	"ptxas"
        /*0030*/ 	.string	"Cuda compilation tools, release 13.0, V13.0.88"
        /*0030*/ 	.string	"Build cuda_13.0.r13.0/compiler.36424714_0"
        /*0030*/ 	.string	"-arch sm_100 -m 64 "



//--------------------- .note.nv.cuinfo           --------------------------
	.section	.note.nv.cuinfo,"",@"SHT_NOTE"
	.sectionflags	@"SHF_NOTE_NV_CUINFO"
        /*0018*/ 	.short	0x0002
        /*001a*/ 	.short	0x0064
        /*001c*/ 	.short	0x0082
	.zero		2


//--------------------- .nv.info                  --------------------------
	.section	.nv.info,"",@"SHT_CUDA_INFO"
	.align	4


	//----- nvinfo : EIATTR_REGCOUNT
	.align		4
        /*0000*/ 	.byte	0x04, 0x2f
        /*0002*/ 	.short	(.L_1 - .L_0)
	.align		4
.L_0:
        /*0004*/ 	.word	index@(_Z15implementation1iiiPdS_S_)
        /*0008*/ 	.word	0x0000001c


	//----- nvinfo : EIATTR_FRAME_SIZE
	.align		4
.L_1:
        /*000c*/ 	.byte	0x04, 0x11
        /*000e*/ 	.short	(.L_3 - .L_2)
	.align		4
.L_2:
        /*0010*/ 	.word	index@(_Z15implementation1iiiPdS_S_)
        /*0014*/ 	.word	0x00000000


	//----- nvinfo : EIATTR_MIN_STACK_SIZE
	.align		4
.L_3:
        /*0018*/ 	.byte	0x04, 0x12
        /*001a*/ 	.short	(.L_5 - .L_4)
	.align		4
.L_4:
        /*001c*/ 	.word	index@(_Z15implementation1iiiPdS_S_)
        /*0020*/ 	.word	0x00000000
.L_5:


//--------------------- .nv.compat                --------------------------
	.section	.nv.compat,"",@"SHT_CUDA_COMPAT_INFO"
	.align	4
        /*0000*/ 	.byte	0x02, 0x09, 0x00, 0x00, 0x02, 0x02, 0x01, 0x00, 0x02, 0x05, 0x05, 0x00, 0x03, 0x07, 0x01, 0x01
        /*0010*/ 	.byte	0x02, 0x03, 0x00, 0x00, 0x02, 0x06, 0x01, 0x00, 0x04, 0x0b, 0x08, 0x00, 0x01, 0x00, 0x00, 0x00
        /*0020*/ 	.byte	0x00, 0x00, 0x00, 0x00


//--------------------- .nv.info._Z15implementation1iiiPdS_S_ --------------------------
	.section	.nv.info._Z15implementation1iiiPdS_S_,"",@"SHT_CUDA_INFO"
	.sectionflags	@""
	.align	4


	//----- nvinfo : EIATTR_CUDA_API_VERSION
	.align		4
        /*0000*/ 	.byte	0x04, 0x37
        /*0002*/ 	.short	(.L_7 - .L_6)
.L_6:
        /*0004*/ 	.word	0x00000082


	//----- nvinfo : EIATTR_KPARAM_INFO
	.align		4
.L_7:
        /*0008*/ 	.byte	0x04, 0x17
        /*000a*/ 	.short	(.L_9 - .L_8)
.L_8:
        /*000c*/ 	.word	0x00000000
        /*0010*/ 	.short	0x0005
        /*0012*/ 	.short	0x0020
        /*0014*/ 	.byte	0x00, 0xf5, 0x21, 0x00


	//----- nvinfo : EIATTR_KPARAM_INFO
	.align		4
.L_9:
        /*0018*/ 	.byte	0x04, 0x17
        /*001a*/ 	.short	(.L_11 - .L_10)
.L_10:
        /*001c*/ 	.word	0x00000000
        /*0020*/ 	.short	0x0004
        /*0022*/ 	.short	0x0018
        /*0024*/ 	.byte	0x00, 0xf5, 0x21, 0x00


	//----- nvinfo : EIATTR_KPARAM_INFO
	.align		4
.L_11:
        /*0028*/ 	.byte	0x04, 0x17
        /*002a*/ 	.short	(.L_13 - .L_12)
.L_12:
        /*002c*/ 	.word	0x00000000
        /*0030*/ 	.short	0x0003
        /*0032*/ 	.short	0x0010
        /*0034*/ 	.byte	0x00, 0xf5, 0x21, 0x00


	//----- nvinfo : EIATTR_KPARAM_INFO
	.align		4
.L_13:
        /*0038*/ 	.byte	0x04, 0x17
        /*003a*/ 	.short	(.L_15 - .L_14)
.L_14:
        /*003c*/ 	.word	0x00000000
        /*0040*/ 	.short	0x0002
        /*0042*/ 	.short	0x0008
        /*0044*/ 	.byte	0x00, 0xf0, 0x11, 0x00


	//----- nvinfo : EIATTR_KPARAM_INFO
	.align		4
.L_15:
        /*0048*/ 	.byte	0x04, 0x17
        /*004a*/ 	.short	(.L_17 - .L_16)
.L_16:
        /*004c*/ 	.word	0x00000000
        /*0050*/ 	.short	0x0001
        /*0052*/ 	.short	0x0004
        /*0054*/ 	.byte	0x00, 0xf0, 0x11, 0x00


	//----- nvinfo : EIATTR_KPARAM_INFO
	.align		4
.L_17:
        /*0058*/ 	.byte	0x04, 0x17
        /*005a*/ 	.short	(.L_19 - .L_18)
.L_18:
        /*005c*/ 	.word	0x00000000
        /*0060*/ 	.short	0x0000
        /*0062*/ 	.short	0x0000
        /*0064*/ 	.byte	0x00, 0xf0, 0x11, 0x00


	//----- nvinfo : EIATTR_SPARSE_MMA_MASK
	.align		4
.L_19:
        /*0068*/ 	.byte	0x03, 0x50
        /*006a*/ 	.short	0x0000


	//----- nvinfo : EIATTR_MAXREG_COUNT
	.align		4
        /*006c*/ 	.byte	0x03, 0x1b
        /*006e*/ 	.short	0x00ff


	//----- nvinfo : EIATTR_MERCURY_ISA_VERSION
	.align		4
        /*0070*/ 	.byte	0x03, 0x5f
        /*0072*/ 	.short	0x0101


	//----- nvinfo : EIATTR_VRC_CTA_INIT_COUNT
	.align		4
        /*0074*/ 	.byte	0x02, 0x4a
	.zero		1
	.zero		1


	//----- nvinfo : EIATTR_EXIT_INSTR_OFFSETS
	.align		4
        /*0078*/ 	.byte	0x04, 0x1c
        /*007a*/ 	.short	(.L_21 - .L_20)


	//   ....[0]....
.L_20:
        /*007c*/ 	.word	0x000004d0


	//   ....[1]....
        /*0080*/ 	.word	0x00000fb0


	//----- nvinfo : EIATTR_CBANK_PARAM_SIZE
	.align		4
.L_21:
        /*0084*/ 	.byte	0x03, 0x19
        /*0086*/ 	.short	0x0028


	//----- nvinfo : EIATTR_PARAM_CBANK
	.align		4
        /*0088*/ 	.byte	0x04, 0x0a
        /*008a*/ 	.short	(.L_23 - .L_22)
	.align		4
.L_22:
        /*008c*/ 	.word	index@(.nv.constant0._Z15implementation1iiiPdS_S_)
        /*0090*/ 	.short	0x0380
        /*0092*/ 	.short	0x0028


	//----- nvinfo : EIATTR_SW_WAR
	.align		4
.L_23:
        /*0094*/ 	.byte	0x04, 0x36
        /*0096*/ 	.short	(.L_25 - .L_24)
.L_24:
        /*0098*/ 	.word	0x00000008
.L_25:


//--------------------- .nv.callgraph             --------------------------
	.section	.nv.callgraph,"",@"SHT_CUDA_CALLGRAPH"
	.align	4
	.sectionentsize	8
	.align		4
        /*0000*/ 	.word	0x00000000
	.align		4
        /*0004*/ 	.word	0xffffffff
	.align		4
        /*0008*/ 	.word	0x00000000
	.align		4
        /*000c*/ 	.word	0xfffffffe
	.align		4
        /*0010*/ 	.word	0x00000000
	.align		4
        /*0014*/ 	.word	0xfffffffd
	.align		4
        /*0018*/ 	.word	0x00000000
	.align		4
        /*001c*/ 	.word	0xfffffffc


//--------------------- .text._Z15implementation1iiiPdS_S_ --------------------------
	.section	.text._Z15implementation1iiiPdS_S_,"ax",@progbits
	.align	128
        .global         _Z15implementation1iiiPdS_S_
        .type           _Z15implementation1iiiPdS_S_,@function
        .size           _Z15implementation1iiiPdS_S_,(.L_x_15 - _Z15implementation1iiiPdS_S_)
        .other          _Z15implementation1iiiPdS_S_,@"STO_CUDA_ENTRY STV_DEFAULT"
_Z15implementation1iiiPdS_S_:
.text._Z15implementation1iiiPdS_S_:
[----:B------:R-:W-:Y:S01]  /*0000*/  LDC R1, c[0x0][0x37c] ;  /* 0x0000df00ff017b82 */ /* 0x000fe20000000800 */
[----:B------:R-:W0:Y:S01]  /*0010*/  LDCU.64 UR6, c[0x0][0x380] ;  /* 0x00007000ff0677ac */ /* 0x000e220008000a00 */
[----:B------:R-:W1:Y:S01]  /*0020*/  LDCU.64 UR12, c[0x0][0x358] ;  /* 0x00006b00ff0c77ac */ /* 0x000e620008000a00 */
[----:B0-----:R-:W-:-:S05]  /*0030*/  IMAD.U32 R3, RZ, RZ, UR7 ;  /* 0x00000007ff037e24 */ /* 0x001fca000f8e00ff */
[----:B------:R-:W-:-:S04]  /*0040*/  VIMNMX R0, PT, PT, R3, UR6, PT ;  /* 0x0000000603007c48 */ /* 0x000fc8000bfe0100 */
[----:B------:R-:W-:-:S13]  /*0050*/  ISETP.GE.AND P0, PT, R0, 0x1, PT ;  /* 0x000000010000780c */ /* 0x000fda0003f06270 */
[----:B-1----:R-:W-:Y:S05]  /*0060*/  @!P0 BRA `(.L_x_0) ;  /* 0x00000004000c8947 */ /* 0x002fea0003800000 */
[C---:B------:R-:W-:Y:S01]  /*0070*/  LOP3.LUT R12, R3.reuse, 0x7, RZ, 0xc0, !PT ;  /* 0x00000007030c7812 */ /* 0x040fe200078ec0ff */
[----:B------:R-:W-:Y:S01]  /*0080*/  IMAD.MOV.U32 R2, RZ, RZ, RZ ;  /* 0x000000ffff027224 */ /* 0x000fe200078e00ff */
[----:B------:R-:W-:-:S03]  /*0090*/  LOP3.LUT R13, R3, 0x3, RZ, 0xc0, !PT ;  /* 0x00000003030d7812 */ /* 0x000fc600078ec0ff */
[----:B------:R-:W-:-:S05]  /*00a0*/  VIADD R0, R12, 0xffffffff ;  /* 0xffffffff0c007836 */ /* 0x000fca0000000000 */
[----:B------:R-:W-:Y:S02]  /*00b0*/  ISETP.GE.U32.AND P0, PT, R0, 0x3, PT ;  /* 0x000000030000780c */ /* 0x000fe40003f06070 */
[----:B------:R-:W-:-:S11]  /*00c0*/  LOP3.LUT R0, R3, 0x7ffffff8, RZ, 0xc0, !PT ;  /* 0x7ffffff803007812 */ /* 0x000fd600078ec0ff */
.L_x_6:
[----:B0-----:R-:W0:Y:S01]  /*00d0*/  LDCU.64 UR6, c[0x0][0x380] ;  /* 0x00007000ff0677ac */ /* 0x001e220008000a00 */
[----:B------:R-:W-:Y:S02]  /*00e0*/  HFMA2 R5, -RZ, RZ, 0, 0 ;  /* 0x00000000ff057431 */ /* 0x000fe400000001ff */
[----:B0-----:R-:W-:-:S04]  /*00f0*/  IMAD.U32 R3, RZ, RZ, UR7 ;  /* 0x00000007ff037e24 */ /* 0x001fc8000f8e00ff */
[C---:B------:R-:W-:Y:S01]  /*0100*/  IMAD R4, R2.reuse, R3, RZ ;  /* 0x0000000302047224 */ /* 0x040fe200078e02ff */
[----:B------:R-:W-:Y:S01]  /*0110*/  ISETP.GE.U32.AND P2, PT, R3, 0x8, PT ;  /* 0x000000080300780c */ /* 0x000fe20003f46070 */
[----:B------:R-:W-:-:S05]  /*0120*/  VIADD R2, R2, 0x1 ;  /* 0x0000000102027836 */ /* 0x000fca0000000000 */
[----:B------:R-:W-:-:S07]  /*0130*/  ISETP.NE.AND P1, PT, R2, UR6, PT ;  /* 0x0000000602007c0c */ /* 0x000fce000bf25270 */
[----:B-12---:R-:W-:Y:S06]  /*0140*/  @!P2 BRA `(.L_x_1) ;  /* 0x000000000040a947 */ /* 0x006fec0003800000 */
[----:B------:R-:W0:Y:S01]  /*0150*/  LDC.64 R8, c[0x0][0x3a0] ;  /* 0x0000e800ff087b82 */ /* 0x000e220000000a00 */
[----:B------:R-:W-:-:S05]  /*0160*/  UMOV UR4, URZ ;  /* 0x000000ff00047c82 */ /* 0x000fca0008000000 */
.L_x_2:
[----:B-1----:R-:W-:Y:S01]  /*0170*/  VIADD R7, R4, UR4 ;  /* 0x0000000404077c36 */ /* 0x002fe20008000000 */
[----:B------:R-:W-:-:S03]  /*0180*/  UIADD3 UR4, UPT, UPT, UR4, 0x8, URZ ;  /* 0x0000000804047890 */ /* 0x000fc6000fffe0ff */
[----:B0-----:R-:W-:-:S03]  /*0190*/  IMAD.WIDE.U32 R6, R7, 0x8, R8 ;  /* 0x0000000807067825 */ /* 0x001fc600078e0008 */
[----:B------:R-:W-:Y:S02]  /*01a0*/  ISETP.NE.AND P2, PT, R0, UR4, PT ;  /* 0x0000000400007c0c */ /* 0x000fe4000bf45270 */
[----:B------:R1:W-:Y:S04]  /*01b0*/  STG.E.64 desc[UR12][R6.64], RZ ;  /* 0x000000ff06007986 */ /* 0x0003e8000c101b0c */
[----:B------:R1:W-:Y:S04]  /*01c0*/  STG.E.64 desc[UR12][R6.64+0x8], RZ ;  /* 0x000008ff06007986 */ /* 0x0003e8000c101b0c */
[----:B------:R1:W-:Y:S04]  /*01d0*/  STG.E.64 desc[UR12][R6.64+0x10], RZ ;  /* 0x000010ff06007986 */ /* 0x0003e8000c101b0c */
[----:B------:R1:W-:Y:S04]  /*01e0*/  STG.E.64 desc[UR12][R6.64+0x18], RZ ;  /* 0x000018ff06007986 */ /* 0x0003e8000c101b0c */
[----:B------:R1:W-:Y:S04]  /*01f0*/  STG.E.64 desc[UR12][R6.64+0x20], RZ ;  /* 0x000020ff06007986 */ /* 0x0003e8000c101b0c */
[----:B------:R1:W-:Y:S04]  /*0200*/  STG.E.64 desc[UR12][R6.64+0x28], RZ ;  /* 0x000028ff06007986 */ /* 0x0003e8000c101b0c */
[----:B------:R1:W-:Y:S04]  /*0210*/  STG.E.64 desc[UR12][R6.64+0x30], RZ ;  /* 0x000030ff06007986 */ /* 0x0003e8000c101b0c */
[----:B------:R1:W-:Y:S01]  /*0220*/  STG.E.64 desc[UR12][R6.64+0x38], RZ ;  /* 0x000038ff06007986 */ /* 0x0003e2000c101b0c */
[----:B------:R-:W-:Y:S05]  /*0230*/  @P2 BRA `(.L_x_2) ;  /* 0xfffffffc00cc2947 */ /* 0x000fea000383ffff */
[----:B------:R-:W-:-:S07]  /*0240*/  IMAD.MOV.U32 R5, RZ, RZ, R0 ;  /* 0x000000ffff057224 */ /* 0x000fce00078e0000 */
.L_x_1:
[----:B------:R-:W-:-:S13]  /*0250*/  ISETP.NE.AND P2, PT, R12, RZ, PT ;  /* 0x000000ff0c00720c */ /* 0x000fda0003f45270 */
[----:B------:R-:W-:Y:S05]  /*0260*/  @!P2 BRA `(.L_x_3) ;  /* 0x000000000088a947 */ /* 0x000fea0003800000 */
[----:B------:R-:W-:Y:S01]  /*0270*/  ISETP.NE.AND P2, PT, R13, RZ, PT ;  /* 0x000000ff0d00720c */ /* 0x000fe20003f45270 */
[----:B------:R-:W-:-:S12]  /*0280*/  @!P0 BRA `(.L_x_4) ;  /* 0x0000000000348947 */ /* 0x000fd80003800000 */
[----:B------:R-:W0:Y:S01]  /*0290*/  LDC.64 R14, c[0x0][0x3a0] ;  /* 0x0000e800ff0e7b82 */ /* 0x000e220000000a00 */
[C---:B------:R-:W-:Y:S01]  /*02a0*/  IADD3 R10, P3, PT, R4.reuse, R5, RZ ;  /* 0x00000005040a7210 */ /* 0x040fe20007f7e0ff */
[----:B------:R-:W-:Y:S01]  /*02b0*/  IMAD.IADD R9, R4, 0x1, R5 ;  /* 0x0000000104097824 */ /* 0x000fe200078e0205 */
[----:B------:R-:W-:-:S03]  /*02c0*/  IADD3 R5, PT, PT, R5, 0x4, RZ ;  /* 0x0000000405057810 */ /* 0x000fc60007ffe0ff */
[----:B------:R-:W-:Y:S02]  /*02d0*/  IMAD.X R11, RZ, RZ, RZ, P3 ;  /* 0x000000ffff0b7224 */ /* 0x000fe400018e06ff */
[----:B-1----:R-:W1:Y:S01]  /*02e0*/  LDC.64 R6, c[0x0][0x3a0] ;  /* 0x0000e800ff067b82 */ /* 0x002e620000000a00 */
[----:B0-----:R-:W-:Y:S01]  /*02f0*/  LEA R8, P3, R10, R14, 0x3 ;  /* 0x0000000e0a087211 */ /* 0x001fe200078618ff */
[----:B-1----:R-:W-:-:S03]  /*0300*/  IMAD.WIDE.U32 R6, R9, 0x8, R6 ;  /* 0x0000000809067825 */ /* 0x002fc600078e0006 */
[----:B------:R-:W-:Y:S02]  /*0310*/  LEA.HI.X R9, R10, R15, R11, 0x3, P3 ;  /* 0x0000000f0a097211 */ /* 0x000fe400018f1c0b */
[----:B------:R0:W-:Y:S04]  /*0320*/  STG.E.64 desc[UR12][R6.64], RZ ;  /* 0x000000ff06007986 */ /* 0x0001e8000c101b0c */
[----:B------:R0:W-:Y:S04]  /*0330*/  STG.E.64 desc[UR12][R8.64+0x8], RZ ;  /* 0x000008ff08007986 */ /* 0x0001e8000c101b0c */
[----:B------:R0:W-:Y:S04]  /*0340*/  STG.E.64 desc[UR12][R8.64+0x10], RZ ;  /* 0x000010ff08007986 */ /* 0x0001e8000c101b0c */
[----:B------:R0:W-:Y:S02]  /*0350*/  STG.E.64 desc[UR12][R8.64+0x18], RZ ;  /* 0x000018ff08007986 */ /* 0x0001e4000c101b0c */
.L_x_4:
[----:B------:R-:W-:Y:S05]  /*0360*/  @!P2 BRA `(.L_x_3) ;  /* 0x000000000048a947 */ /* 0x000fea0003800000 */
[----:B------:R-:W-:Y:S02]  /*0370*/  LOP3.LUT P3, RZ, R3, 0x1, RZ, 0xc0, !PT ;  /* 0x0000000103ff7812 */ /* 0x000fe4000786c0ff */
[----:B------:R-:W-:-:S11]  /*0380*/  ISETP.NE.AND P2, PT, R13, 0x1, PT ;  /* 0x000000010d00780c */ /* 0x000fd60003f45270 */
[----:B01----:R-:W0:Y:S02]  /*0390*/  @P3 LDC.64 R6, c[0x0][0x3a0] ;  /* 0x0000e800ff063b82 */ /* 0x003e240000000a00 */
[----:B------:R-:W-:Y:S05]  /*03a0*/  @!P2 BRA `(.L_x_5) ;  /* 0x00000000002ca947 */ /* 0x000fea0003800000 */
[----:B------:R-:W1:Y:S01]  /*03b0*/  LDC.64 R8, c[0x0][0x3a0] ;  /* 0x0000e800ff087b82 */ /* 0x000e620000000a00 */
[C---:B------:R-:W-:Y:S01]  /*03c0*/  IADD3 R14, P2, PT, R4.reuse, R5, RZ ;  /* 0x00000005040e7210 */ /* 0x040fe20007f5e0ff */
[----:B------:R-:W-:Y:S02]  /*03d0*/  IMAD.IADD R15, R4, 0x1, R5 ;  /* 0x00000001040f7824 */ /* 0x000fe400078e0205 */
[----:B------:R-:W-:Y:S02]  /*03e0*/  VIADD R5, R5, 0x2 ;  /* 0x0000000205057836 */ /* 0x000fe40000000000 */
[----:B------:R-:W-:Y:S02]  /*03f0*/  IMAD.X R16, RZ, RZ, RZ, P2 ;  /* 0x000000ffff107224 */ /* 0x000fe400010e06ff */
[----:B------:R-:W2:Y:S01]  /*0400*/  LDC.64 R10, c[0x0][0x3a0] ;  /* 0x0000e800ff0a7b82 */ /* 0x000ea20000000a00 */
[----:B-1----:R-:W-:-:S04]  /*0410*/  LEA R8, P2, R14, R8, 0x3 ;  /* 0x000000080e087211 */ /* 0x002fc800078418ff */
[----:B------:R-:W-:Y:S01]  /*0420*/  LEA.HI.X R9, R14, R9, R16, 0x3, P2 ;  /* 0x000000090e097211 */ /* 0x000fe200010f1c10 */
[----:B--2---:R-:W-:-:S05]  /*0430*/  IMAD.WIDE.U32 R10, R15, 0x8, R10 ;  /* 0x000000080f0a7825 */ /* 0x004fca00078e000a */
[----:B------:R1:W-:Y:S04]  /*0440*/  STG.E.64 desc[UR12][R10.64], RZ ;  /* 0x000000ff0a007986 */ /* 0x0003e8000c101b0c */
[----:B------:R1:W-:Y:S02]  /*0450*/  STG.E.64 desc[UR12][R8.64+0x8], RZ ;  /* 0x000008ff08007986 */ /* 0x0003e4000c101b0c */
.L_x_5:
[----:B------:R-:W-:-:S04]  /*0460*/  @P3 IMAD.IADD R5, R4, 0x1, R5 ;  /* 0x0000000104053824 */ /* 0x000fc800078e0205 */
[----:B0-----:R-:W-:-:S05]  /*0470*/  @P3 IMAD.WIDE.U32 R6, R5, 0x8, R6 ;  /* 0x0000000805063825 */ /* 0x001fca00078e0006 */
[----:B------:R2:W-:Y:S02]  /*0480*/  @P3 STG.E.64 desc[UR12][R6.64], RZ ;  /* 0x000000ff06003986 */ /* 0x0005e4000c101b0c */
.L_x_3:
[----:B------:R-:W-:Y:S05]  /*0490*/  @P1 BRA `(.L_x_6) ;  /* 0xfffffffc000c1947 */ /* 0x000fea000383ffff */
.L_x_0:
[----:B------:R-:W3:Y:S02]  /*04a0*/  LDC R0, c[0x0][0x388] ;  /* 0x0000e200ff007b82 */ /* 0x000ee40000000800 */
[----:B---3--:R-:W-:-:S04]  /*04b0*/  VIMNMX3 R0, R0, UR6, R3, PT ;  /* 0x0000000600007c0f */ /* 0x008fc8000b800103 */
[----:B------:R-:W-:-:S13]  /*04c0*/  ISETP.GE.AND P0, PT, R0, 0x1, PT ;  /* 0x000000010000780c */ /* 0x000fda0003f06270 */
[----:B------:R-:W-:Y:S05]  /*04d0*/  @!P0 EXIT ;  /* 0x000000000000894d */ /* 0x000fea0003800000 */
[----:B------:R-:W3:Y:S01]  /*04e0*/  LDCU.64 UR6, c[0x0][0x398] ;  /* 0x00007300ff0677ac */ /* 0x000ee20008000a00 */
[----:B------:R-:W-:Y:S01]  /*04f0*/  LOP3.LUT R0, R3, 0x7, RZ, 0xc0, !PT ;  /* 0x0000000703007812 */ /* 0x000fe200078ec0ff */
[----:B------:R-:W-:-:S03]  /*0500*/  UMOV UR4, URZ ;  /* 0x000000ff00047c82 */ /* 0x000fc60008000000 */
[----:B------:R-:W-:-:S04]  /*0510*/  IADD3 R2, PT, PT, R0, -0x1, RZ ;  /* 0xffffffff00027810 */ /* 0x000fc80007ffe0ff */
[----:B------:R-:W-:Y:S02]  /*0520*/  ISETP.GE.U32.AND P0, PT, R2, 0x3, PT ;  /* 0x000000030200780c */ /* 0x000fe40003f06070 */
[C---:B------:R-:W-:Y:S02]  /*0530*/  LOP3.LUT R2, R3.reuse, 0x7ffffff8, RZ, 0xc0, !PT ;  /* 0x7ffffff803027812 */ /* 0x040fe400078ec0ff */
[----:B------:R-:W-:-:S03]  /*0540*/  LOP3.LUT R3, R3, 0x3, RZ, 0xc0, !PT ;  /* 0x0000000303037812 */ /* 0x000fc600078ec0ff */
[----:B------:R-:W-:Y:S01]  /*0550*/  IMAD.MOV R4, RZ, RZ, -R2 ;  /* 0x000000ffff047224 */ /* 0x000fe200078e0a02 */
[----:B---3--:R-:W-:-:S04]  /*0560*/  UIADD3 UR5, UP0, UPT, UR6, 0x20, URZ ;  /* 0x0000002006057890 */ /* 0x008fc8000ff1e0ff */
[----:B------:R-:W-:-:S12]  /*0570*/  UIADD3.X UR8, UPT, UPT, URZ, UR7, URZ, UP0, !UPT ;  /* 0x00000007ff087290 */ /* 0x000fd800087fe4ff */
.L_x_13:
[----:B---3--:R-:W3:Y:S01]  /*0580*/  LDCU.64 UR14, c[0x0][0x380] ;  /* 0x00007000ff0e77ac */ /* 0x008ee20008000a00 */
[----:B------:R-:W-:Y:S01]  /*0590*/  IMAD.MOV.U32 R5, RZ, RZ, RZ ;  /* 0x000000ffff057224 */ /* 0x000fe200078e00ff */
[----:B------:R-:W4:Y:S01]  /*05a0*/  LDCU.64 UR6, c[0x0][0x3a0] ;  /* 0x00007400ff0677ac */ /* 0x000f220008000a00 */
[----:B------:R-:W-:Y:S01]  /*05b0*/  UMOV UR9, UR4 ;  /* 0x0000000400097c82 */ /* 0x000fe20008000000 */
[----:B---3--:R-:W-:Y:S02]  /*05c0*/  UIMAD UR10, UR4, UR15, URZ ;  /* 0x0000000f040a72a4 */ /* 0x008fe4000f8e02ff */
[----:B------:R-:W-:Y:S02]  /*05d0*/  UIADD3 UR4, UPT, UPT, UR4, 0x1, URZ ;  /* 0x0000000104047890 */ /* 0x000fe4000fffe0ff */
[----:B----4-:R-:W-:-:S04]  /*05e0*/  UIMAD.WIDE.U32 UR6, UR10, 0x8, UR6 ;  /* 0x000000080a0678a5 */ /* 0x010fc8000f8e0006 */
[----:B------:R-:W-:-:S04]  /*05f0*/  UIADD3 UR11, UP0, UPT, UR6, 0x20, URZ ;  /* 0x00000020060b7890 */ /* 0x000fc8000ff1e0ff */
[----:B------:R-:W-:Y:S02]  /*0600*/  UIADD3.X UR6, UPT, UPT, URZ, UR7, URZ, UP0, !UPT ;  /* 0x00000007ff067290 */ /* 0x000fe400087fe4ff */
[----:B012---:R-:W-:-:S11]  /*0610*/  UISETP.NE.AND UP0, UPT, UR4, UR14, UPT ;  /* 0x0000000e0400728c */ /* 0x007fd6000bf05270 */
.L_x_12:
[----:B012---:R-:W0:Y:S01]  /*0620*/  LDC R8, c[0x0][0x388] ;  /* 0x0000e200ff087b82 */ /* 0x007e220000000800 */
[----:B------:R-:W1:Y:S01]  /*0630*/  LDCU UR7, c[0x0][0x384] ;  /* 0x00007080ff0777ac */ /* 0x000e620008000800 */
[----:B------:R-:W-:-:S06]  /*0640*/  IMAD.MOV.U32 R21, RZ, RZ, RZ ;  /* 0x000000ffff157224 */ /* 0x000fcc00078e00ff */
[----:B--2---:R-:W2:Y:S01]  /*0650*/  LDC.64 R6, c[0x0][0x390] ;  /* 0x0000e400ff067b82 */ /* 0x004ea20000000a00 */
[----:B-1----:R-:W-:Y:S02]  /*0660*/  UISETP.GE.U32.AND UP1, UPT, UR7, 0x8, UPT ;  /* 0x000000080700788c */ /* 0x002fe4000bf26070 */
[C---:B------:R-:W-:Y:S02]  /*0670*/  IMAD R20, R5.reuse, UR7, RZ ;  /* 0x0000000705147c24 */ /* 0x040fe4000f8e02ff */
[----:B0-----:R-:W-:Y:S02]  /*0680*/  IMAD R9, R8, UR9, R5 ;  /* 0x0000000908097c24 */ /* 0x001fe4000f8e0205 */
[----:B------:R-:W-:-:S05]  /*0690*/  VIADD R5, R5, 0x1 ;  /* 0x0000000105057836 */ /* 0x000fca0000000000 */
[----:B------:R-:W-:Y:S01]  /*06a0*/  ISETP.NE.AND P1, PT, R5, R8, PT ;  /* 0x000000080500720c */ /* 0x000fe20003f25270 */
[----:B--2---:R-:W-:Y:S01]  /*06b0*/  IMAD.WIDE.U32 R6, R9, 0x8, R6 ;  /* 0x0000000809067825 */ /* 0x004fe200078e0006 */
[----:B---3--:R-:W-:Y:S11]  /*06c0*/  BRA.U !UP1, `(.L_x_7) ;  /* 0x0000000109e07547 */ /* 0x008ff6000b800000 */
[----:B------:R-:W-:Y:S01]  /*06d0*/  MOV R8, UR5 ;  /* 0x0000000500087c02 */ /* 0x000fe20008000f00 */
[----:B------:R-:W-:Y:S02]  /*06e0*/  IMAD.U32 R9, RZ, RZ, UR8 ;  /* 0x00000008ff097e24 */ /* 0x000fe4000f8e00ff */
[----:B------:R-:W-:Y:S02]  /*06f0*/  IMAD.U32 R13, RZ, RZ, UR11 ;  /* 0x0000000bff0d7e24 */ /* 0x000fe4000f8e00ff */
[----:B------:R-:W-:-:S04]  /*0700*/  IMAD.WIDE.U32 R8, R20, 0x8, R8 ;  /* 0x0000000814087825 */ /* 0x000fc800078e0008 */
[----:B------:R-:W-:Y:S02]  /*0710*/  IMAD.U32 R18, RZ, RZ, UR6 ;  /* 0x00000006ff127e24 */ /* 0x000fe4000f8e00ff */
[----:B------:R-:W-:-:S07]  /*0720*/  IMAD.MOV.U32 R12, RZ, RZ, R4 ;  /* 0x000000ffff0c7224 */ /* 0x000fce00078e0004 */
.L_x_8:
[----:B0-----:R-:W-:Y:S01]  /*0730*/  MOV R10, R13 ;  /* 0x0000000d000a7202 */ /* 0x001fe20000000f00 */
[----:B------:R-:W-:Y:S01]  /*0740*/  IMAD.MOV.U32 R11, RZ, RZ, R18 ;  /* 0x000000ffff0b7224 */ /* 0x000fe200078e0012 */
[----:B------:R-:W2:Y:S04]  /*0750*/  LDG.E.64 R14, desc[UR12][R6.64] ;  /* 0x0000000c060e7981 */ /* 0x000ea8000c1e1b00 */
[----:B------:R-:W2:Y:S04]  /*0760*/  LDG.E.64 R16, desc[UR12][R8.64+-0x20] ;  /* 0xffffe00c08107981 */ /* 0x000ea8000c1e1b00 */
[----:B------:R-:W2:Y:S04]  /*0770*/  LDG.E.64 R18, desc[UR12][R10.64+-0x20] ;  /* 0xffffe00c0a127981 */ /* 0x000ea8000c1e1b00 */
[----:B------:R-:W3:Y:S04]  /*0780*/  LDG.E.64 R22, desc[UR12][R10.64+-0x18] ;  /* 0xffffe80c0a167981 */ /* 0x000ee8000c1e1b00 */
[----:B------:R-:W4:Y:S01]  /*0790*/  LDG.E.64 R24, desc[UR12][R10.64+-0x10] ;  /* 0xfffff00c0a187981 */ /* 0x000f22000c1e1b00 */
[----:B--2---:R-:W-:-:S07]  /*07a0*/  DFMA R14, R14, R16, R18 ;  /* 0x000000100e0e722b */ /* 0x004fce0000000012 */
[----:B------:R0:W-:Y:S04]  /*07b0*/  STG.E.64 desc[UR12][R10.64+-0x20], R14 ;  /* 0xffffe00e0a007986 */ /* 0x0001e8000c101b0c */
[----:B------:R-:W3:Y:S04]  /*07c0*/  LDG.E.64 R16, desc[UR12][R6.64] ;  /* 0x0000000c06107981 */ /* 0x000ee8000c1e1b00 */
[----:B------:R-:W3:Y:S02]  /*07d0*/  LDG.E.64 R18, desc[UR12][R8.64+-0x18] ;  /* 0xffffe80c08127981 */ /* 0x000ee4000c1e1b00 */
[----:B---3--:R-:W-:-:S07]  /*07e0*/  DFMA R16, R16, R18, R22 ;  /* 0x000000121010722b */ /* 0x008fce0000000016 */
[----:B------:R1:W-:Y:S04]  /*07f0*/  STG.E.64 desc[UR12][R10.64+-0x18], R16 ;  /* 0xffffe8100a007986 */ /* 0x0003e8000c101b0c */
[----:B------:R-:W4:Y:S04]  /*0800*/  LDG.E.64 R18, desc[UR12][R6.64] ;  /* 0x0000000c06127981 */ /* 0x000f28000c1e1b00 */
[----:B------:R-:W4:Y:S02]  /*0810*/  LDG.E.64 R22, desc[UR12][R8.64+-0x10] ;  /* 0xfffff00c08167981 */ /* 0x000f24000c1e1b00 */
[----:B----4-:R-:W-:-:S02]  /*0820*/  DFMA R18, R18, R22, R24 ;  /* 0x000000161212722b */ /* 0x010fc40000000018 */
[----:B------:R-:W2:Y:S05]  /*0830*/  LDG.E.64 R24, desc[UR12][R10.64+-0x8] ;  /* 0xfffff80c0a187981 */ /* 0x000eaa000c1e1b00 */
[----:B------:R3:W-:Y:S04]  /*0840*/  STG.E.64 desc[UR12][R10.64+-0x10], R18 ;  /* 0xfffff0120a007986 */ /* 0x0007e8000c101b0c */
[----:B0-----:R-:W2:Y:S04]  /*0850*/  LDG.E.64 R14, desc[UR12][R6.64] ;  /* 0x0000000c060e7981 */ /* 0x001ea8000c1e1b00 */
[----:B------:R-:W2:Y:S02]  /*0860*/  LDG.E.64 R22, desc[UR12][R8.64+-0x8] ;  /* 0xfffff80c08167981 */ /* 0x000ea4000c1e1b00 */
[----:B--2---:R-:W-:-:S02]  /*0870*/  DFMA R14, R14, R22, R24 ;  /* 0x000000160e0e722b */ /* 0x004fc40000000018 */
[----:B------:R-:W2:Y:S05]  /*0880*/  LDG.E.64 R24, desc[UR12][R10.64] ;  /* 0x0000000c0a187981 */ /* 0x000eaa000c1e1b00 */
[----:B------:R0:W-:Y:S04]  /*0890*/  STG.E.64 desc[UR12][R10.64+-0x8], R14 ;  /* 0xfffff80e0a007986 */ /* 0x0001e8000c101b0c */
[----:B-1----:R-:W2:Y:S04]  /*08a0*/  LDG.E.64 R16, desc[UR12][R6.64] ;  /* 0x0000000c06107981 */ /* 0x002ea8000c1e1b00 */
[----:B------:R-:W2:Y:S02]  /*08b0*/  LDG.E.64 R22, desc[UR12][R8.64] ;  /* 0x0000000c08167981 */ /* 0x000ea4000c1e1b00 */
[----:B--2---:R-:W-:-:S02]  /*08c0*/  DFMA R16, R16, R22, R24 ;  /* 0x000000161010722b */ /* 0x004fc40000000018 */
[----:B------:R-:W2:Y:S05]  /*08d0*/  LDG.E.64 R24, desc[UR12][R10.64+0x8] ;  /* 0x0000080c0a187981 */ /* 0x000eaa000c1e1b00 */
[----:B------:R1:W-:Y:S04]  /*08e0*/  STG.E.64 desc[UR12][R10.64], R16 ;  /* 0x000000100a007986 */ /* 0x0003e8000c101b0c */
[----:B---3--:R-:W2:Y:S04]  /*08f0*/  LDG.E.64 R18, desc[UR12][R6.64] ;  /* 0x0000000c06127981 */ /* 0x008ea8000c1e1b00 */
[----:B------:R-:W2:Y:S02]  /*0900*/  LDG.E.64 R22, desc[UR12][R8.64+0x8] ;  /* 0x0000080c08167981 */ /* 0x000ea4000c1e1b00 */
[----:B--2---:R-:W-:-:S02]  /*0910*/  DFMA R18, R18, R22, R24 ;  /* 0x000000161212722b */ /* 0x004fc40000000018 */
[----:B------:R-:W2:Y:S05]  /*0920*/  LDG.E.64 R24, desc[UR12][R10.64+0x10] ;  /* 0x0000100c0a187981 */ /* 0x000eaa000c1e1b00 */
[----:B------:R3:W-:Y:S04]  /*0930*/  STG.E.64 desc[UR12][R10.64+0x8], R18 ;  /* 0x000008120a007986 */ /* 0x0007e8000c101b0c */
[----:B0-----:R-:W2:Y:S04]  /*0940*/  LDG.E.64 R14, desc[UR12][R6.64] ;  /* 0x0000000c060e7981 */ /* 0x001ea8000c1e1b00 */
[----:B------:R-:W2:Y:S01]  /*0950*/  LDG.E.64 R22, desc[UR12][R8.64+0x10] ;  /* 0x0000100c08167981 */ /* 0x000ea2000c1e1b00 */
[----:B------:R-:W-:Y:S01]  /*0960*/  VIADD R12, R12, 0x8 ;  /* 0x000000080c0c7836 */ /* 0x000fe20000000000 */
[----:B--2---:R-:W-:-:S02]  /*0970*/  DFMA R14, R14, R22, R24 ;  /* 0x000000160e0e722b */ /* 0x004fc40000000018 */
[----:B------:R-:W2:Y:S05]  /*0980*/  LDG.E.64 R24, desc[UR12][R10.64+0x18] ;  /* 0x0000180c0a187981 */ /* 0x000eaa000c1e1b00 */
[----:B------:R0:W-:Y:S04]  /*0990*/  STG.E.64 desc[UR12][R10.64+0x10], R14 ;  /* 0x0000100e0a007986 */ /* 0x0001e8000c101b0c */
[----:B-1----:R-:W2:Y:S04]  /*09a0*/  LDG.E.64 R16, desc[UR12][R6.64] ;  /* 0x0000000c06107981 */ /* 0x002ea8000c1e1b00 */
[----:B------:R1:W2:Y:S01]  /*09b0*/  LDG.E.64 R22, desc[UR12][R8.64+0x18] ;  /* 0x0000180c08167981 */ /* 0x0002a2000c1e1b00 */
[----:B------:R-:W-:-:S02]  /*09c0*/  ISETP.NE.AND P2, PT, R12, RZ, PT ;  /* 0x000000ff0c00720c */ /* 0x000fc40003f45270 */
[----:B------:R-:W-:Y:S02]  /*09d0*/  IADD3 R13, P4, PT, R10, 0x40, RZ ;  /* 0x000000400a0d7810 */ /* 0x000fe40007f9e0ff */
[----:B-1----:R-:W-:-:S03]  /*09e0*/  IADD3 R8, P3, PT, R8, 0x40, RZ ;  /* 0x0000004008087810 */ /* 0x002fc60007f7e0ff */
[----:B---3--:R-:W-:Y:S02]  /*09f0*/  IMAD.X R18, RZ, RZ, R11, P4 ;  /* 0x000000ffff127224 */ /* 0x008fe400020e060b */
[----:B------:R-:W-:Y:S01]  /*0a00*/  IMAD.X R9, RZ, RZ, R9, P3 ;  /* 0x000000ffff097224 */ /* 0x000fe200018e0609 */
[----:B--2---:R-:W-:-:S07]  /*0a10*/  DFMA R16, R16, R22, R24 ;  /* 0x000000161010722b */ /* 0x004fce0000000018 */
[----:B------:R0:W-:Y:S01]  /*0a20*/  STG.E.64 desc[UR12][R10.64+0x18], R16 ;  /* 0x000018100a007986 */ /* 0x0001e2000c101b0c */
[----:B------:R-:W-:Y:S05]  /*0a30*/  @P2 BRA `(.L_x_8) ;  /* 0xfffffffc003c2947 */ /* 0x000fea000383ffff */
[----:B------:R-:W-:-:S07]  /*0a40*/  MOV R21, R2 ;  /* 0x0000000200157202 */ /* 0x000fce0000000f00 */
.L_x_7:
[----:B------:R-:W-:-:S13]  /*0a50*/  ISETP.NE.AND P2, PT, R0, RZ, PT ;  /* 0x000000ff0000720c */ /* 0x000fda0003f45270 */
[----:B------:R-:W-:Y:S05]  /*0a60*/  @!P2 BRA `(.L_x_9) ;  /* 0x000000040048a947 */ /* 0x000fea0003800000 */
[----:B------:R-:W-:Y:S01]  /*0a70*/  ISETP.NE.AND P2, PT, R3, RZ, PT ;  /* 0x000000ff0300720c */ /* 0x000fe20003f45270 */
[----:B------:R-:W-:-:S12]  /*0a80*/  @!P0 BRA `(.L_x_10) ;  /* 0x0000000000948947 */ /* 0x000fd80003800000 */
[----:B0-----:R-:W0:Y:S01]  /*0a90*/  LDC.64 R16, c[0x0][0x398] ;  /* 0x0000e600ff107b82 */ /* 0x001e220000000a00 */
[----:B------:R-:W-:Y:S01]  /*0aa0*/  IMAD.IADD R11, R20, 0x1, R21 ;  /* 0x00000001140b7824 */ /* 0x000fe200078e0215 */
[----:B------:R-:W2:Y:S01]  /*0ab0*/  LDG.E.64 R18, desc[UR12][R6.64] ;  /* 0x0000000c06127981 */ /* 0x000ea2000c1e1b00 */
[----:B------:R-:W-:-:S05]  /*0ac0*/  VIADD R13, R21, UR10 ;  /* 0x0000000a150d7c36 */ /* 0x000fca0008000000 */
[----:B------:R-:W1:Y:S08]  /*0ad0*/  LDC.64 R8, c[0x0][0x3a0] ;  /* 0x0000e800ff087b82 */ /* 0x000e700000000a00 */
[----:B------:R-:W3:Y:S01]  /*0ae0*/  LDC.64 R14, c[0x0][0x3a0] ;  /* 0x0000e800ff0e7b82 */ /* 0x000ee20000000a00 */
[----:B0-----:R-:W-:-:S06]  /*0af0*/  IMAD.WIDE.U32 R16, R11, 0x8, R16 ;  /* 0x000000080b107825 */ /* 0x001fcc00078e0010 */
[----:B------:R-:W2:Y:S01]  /*0b00*/  LDG.E.64 R16, desc[UR12][R16.64] ;  /* 0x0000000c10107981 */ /* 0x000ea2000c1e1b00 */
[----:B-1----:R-:W-:Y:S02]  /*0b10*/  IMAD.WIDE.U32 R8, R13, 0x8, R8 ;  /* 0x000000080d087825 */ /* 0x002fe400078e0008 */
[----:B------:R-:W0:Y:S03]  /*0b20*/  LDC.64 R12, c[0x0][0x398] ;  /* 0x0000e600ff0c7b82 */ /* 0x000e260000000a00 */
[----:B------:R-:W2:Y:S01]  /*0b30*/  LDG.E.64 R10, desc[UR12][R8.64] ;  /* 0x0000000c080a7981 */ /* 0x000ea2000c1e1b00 */
[----:B------:R-:W-:Y:S02]  /*0b40*/  IADD3 R23, P4, PT, R20, R21, RZ ;  /* 0x0000001514177210 */ /* 0x000fe40007f9e0ff */
[----:B------:R-:W-:-:S03]  /*0b50*/  IADD3 R22, P3, PT, R21, UR10, RZ ;  /* 0x0000000a15167c10 */ /* 0x000fc6000ff7e0ff */
[----:B------:R-:W-:Y:S01]  /*0b60*/  IMAD.X R24, RZ, RZ, RZ, P4 ;  /* 0x000000ffff187224 */ /* 0x000fe200020e06ff */
[----:B---3--:R-:W-:Y:S01]  /*0b70*/  LEA R14, P5, R22, R14, 0x3 ;  /* 0x0000000e160e7211 */ /* 0x008fe200078a18ff */
[----:B------:R-:W-:-:S05]  /*0b80*/  IMAD.X R25, RZ, RZ, RZ, P3 ;  /* 0x000000ffff197224 */ /* 0x000fca00018e06ff */
[----:B------:R-:W-:Y:S02]  /*0b90*/  LEA.HI.X R15, R22, R15, R25, 0x3, P5 ;  /* 0x0000000f160f7211 */ /* 0x000fe400028f1c19 */
[----:B0-----:R-:W-:-:S04]  /*0ba0*/  LEA R12, P4, R23, R12, 0x3 ;  /* 0x0000000c170c7211 */ /* 0x001fc800078818ff */
[----:B------:R-:W-:Y:S01]  /*0bb0*/  LEA.HI.X R13, R23, R13, R24, 0x3, P4 ;  /* 0x0000000d170d7211 */ /* 0x000fe200020f1c18 */
[----:B--2---:R-:W-:-:S07]  /*0bc0*/  DFMA R10, R18, R16, R10 ;  /* 0x00000010120a722b */ /* 0x004fce000000000a */
[----:B------:R0:W-:Y:S04]  /*0bd0*/  STG.E.64 desc[UR12][R8.64], R10 ;  /* 0x0000000a08007986 */ /* 0x0001e8000c101b0c */
[----:B------:R-:W2:Y:S04]  /*0be0*/  LDG.E.64 R16, desc[UR12][R6.64] ;  /* 0x0000000c06107981 */ /* 0x000ea8000c1e1b00 */
[----:B------:R-:W2:Y:S04]  /*0bf0*/  LDG.E.64 R18, desc[UR12][R12.64+0x8] ;  /* 0x0000080c0c127981 */ /* 0x000ea8000c1e1b00 */
[----:B------:R-:W2:Y:S04]  /*0c00*/  LDG.E.64 R22, desc[UR12][R14.64+0x8] ;  /* 0x0000080c0e167981 */ /* 0x000ea8000c1e1b00 */
[----:B------:R-:W3:Y:S01]  /*0c10*/  LDG.E.64 R24, desc[UR12][R14.64+0x10] ;  /* 0x0000100c0e187981 */ /* 0x000ee2000c1e1b00 */
[----:B--2---:R-:W-:-:S07]  /*0c20*/  DFMA R16, R16, R18, R22 ;  /* 0x000000121010722b */ /* 0x004fce0000000016 */
[----:B------:R1:W-:Y:S04]  /*0c30*/  STG.E.64 desc[UR12][R14.64+0x8], R16 ;  /* 0x000008100e007986 */ /* 0x0003e8000c101b0c */
[----:B------:R-:W3:Y:S04]  /*0c40*/  LDG.E.64 R18, desc[UR12][R6.64] ;  /* 0x0000000c06127981 */ /* 0x000ee8000c1e1b00 */
[----:B------:R-:W3:Y:S02]  /*0c50*/  LDG.E.64 R22, desc[UR12][R12.64+0x10] ;  /* 0x0000100c0c167981 */ /* 0x000ee4000c1e1b00 */
[----:B---3--:R-:W-:-:S02]  /*0c60*/  DFMA R18, R18, R22, R24 ;  /* 0x000000161212722b */ /* 0x008fc40000000018 */
[----:B------:R-:W2:Y:S05]  /*0c70*/  LDG.E.64 R22, desc[UR12][R14.64+0x18] ;  /* 0x0000180c0e167981 */ /* 0x000eaa000c1e1b00 */
[----:B------:R1:W-:Y:S04]  /*0c80*/  STG.E.64 desc[UR12][R14.64+0x10], R18 ;  /* 0x000010120e007986 */ /* 0x0003e8000c101b0c */
[----:B0-----:R-:W2:Y:S04]  /*0c90*/  LDG.E.64 R10, desc[UR12][R12.64+0x18] ;  /* 0x0000180c0c0a7981 */ /* 0x001ea8000c1e1b00 */
[----:B------:R-:W2:Y:S01]  /*0ca0*/  LDG.E.64 R8, desc[UR12][R6.64] ;  /* 0x0000000c06087981 */ /* 0x000ea2000c1e1b00 */
[----:B------:R-:W-:Y:S01]  /*0cb0*/  IADD3 R21, PT, PT, R21, 0x4, RZ ;  /* 0x0000000415157810 */ /* 0x000fe20007ffe0ff */
[----:B--2---:R-:W-:-:S07]  /*0cc0*/  DFMA R8, R8, R10, R22 ;  /* 0x0000000a0808722b */ /* 0x004fce0000000016 */
[----:B------:R1:W-:Y:S04]  /*0cd0*/  STG.E.64 desc[UR12][R14.64+0x18], R8 ;  /* 0x000018080e007986 */ /* 0x0003e8000c101b0c */
.L_x_10:
[----:B------:R-:W-:Y:S05]  /*0ce0*/  @!P2 BRA `(.L_x_9) ;  /* 0x0000000000a8a947 */ /* 0x000fea0003800000 */
[----:B------:R-:W-:Y:S01]  /*0cf0*/  ISETP.NE.AND P2, PT, R3, 0x1, PT ;  /* 0x000000010300780c */ /* 0x000fe20003f45270 */
[----:B------:R-:W-:-:S12]  /*0d00*/  ULOP3.LUT UP1, URZ, UR7, 0x1, URZ, 0xc0, !UPT ;  /* 0x0000000107ff7892 */ /* 0x000fd8000f82c0ff */
[----:B------:R-:W-:Y:S05]  /*0d10*/  @!P2 BRA `(.L_x_11) ;  /* 0x00000000006ca947 */ /* 0x000fea0003800000 */
[----:B-1----:R-:W1:Y:S01]  /*0d20*/  LDC.64 R8, c[0x0][0x398] ;  /* 0x0000e600ff087b82 */ /* 0x002e620000000a00 */
[----:B------:R-:W-:Y:S02]  /*0d30*/  IMAD.IADD R13, R20, 0x1, R21 ;  /* 0x00000001140d7824 */ /* 0x000fe400078e0215 */
[----:B0-----:R-:W-:-:S05]  /*0d40*/  VIADD R15, R21, UR10 ;  /* 0x0000000a150f7c36 */ /* 0x001fca0008000000 */
[----:B------:R-:W0:Y:S08]  /*0d50*/  LDC.64 R10, c[0x0][0x3a0] ;  /* 0x0000e800ff0a7b82 */ /* 0x000e300000000a00 */
[----:B------:R-:W2:Y:S01]  /*0d60*/  LDC.64 R16, c[0x0][0x398] ;  /* 0x0000e600ff107b82 */ /* 0x000ea20000000a00 */
[----:B-1----:R-:W-:-:S07]  /*0d70*/  IMAD.WIDE.U32 R12, R13, 0x8, R8 ;  /* 0x000000080d0c7825 */ /* 0x002fce00078e0008 */
[----:B------:R-:W1:Y:S01]  /*0d80*/  LDC.64 R18, c[0x0][0x3a0] ;  /* 0x0000e800ff127b82 */ /* 0x000e620000000a00 */
[----:B------:R-:W3:Y:S01]  /*0d90*/  LDG.E.64 R12, desc[UR12][R12.64] ;  /* 0x0000000c0c0c7981 */ /* 0x000ee2000c1e1b00 */
[----:B0-----:R-:W-:-:S03]  /*0da0*/  IMAD.WIDE.U32 R8, R15, 0x8, R10 ;  /* 0x000000080f087825 */ /* 0x001fc600078e000a */
[----:B------:R-:W3:Y:S04]  /*0db0*/  LDG.E.64 R10, desc[UR12][R6.64] ;  /* 0x0000000c060a7981 */ /* 0x000ee8000c1e1b00 */
[----:B------:R-:W3:Y:S01]  /*0dc0*/  LDG.E.64 R14, desc[UR12][R8.64] ;  /* 0x0000000c080e7981 */ /* 0x000ee2000c1e1b00 */
[----:B------:R-:W-:Y:S02]  /*0dd0*/  IADD3 R23, P2, PT, R20, R21, RZ ;  /* 0x0000001514177210 */ /* 0x000fe40007f5e0ff */
[----:B------:R-:W-:-:S03]  /*0de0*/  IADD3 R22, P3, PT, R21, UR10, RZ ;  /* 0x0000000a15167c10 */ /* 0x000fc6000ff7e0ff */
[----:B------:R-:W-:Y:S01]  /*0df0*/  IMAD.X R24, RZ, RZ, RZ, P2 ;  /* 0x000000ffff187224 */ /* 0x000fe200010e06ff */
[C---:B--2---:R-:W-:Y:S01]  /*0e00*/  LEA R16, P2, R23.reuse, R16, 0x3 ;  /* 0x0000001017107211 */ /* 0x044fe200078418ff */
[----:B------:R-:W-:Y:S01]  /*0e10*/  IMAD.X R25, RZ, RZ, RZ, P3 ;  /* 0x000000ffff197224 */ /* 0x000fe200018e06ff */
[C---:B-1----:R-:W-:Y:S02]  /*0e20*/  LEA R18, P4, R22.reuse, R18, 0x3 ;  /* 0x0000001216127211 */ /* 0x042fe400078818ff */
[----:B------:R-:W-:Y:S02]  /*0e30*/  LEA.HI.X R17, R23, R17, R24, 0x3, P2 ;  /* 0x0000001117117211 */ /* 0x000fe400010f1c18 */
[----:B------:R-:W-:Y:S01]  /*0e40*/  LEA.HI.X R19, R22, R19, R25, 0x3, P4 ;  /* 0x0000001316137211 */ /* 0x000fe200020f1c19 */
[----:B---3--:R-:W-:-:S07]  /*0e50*/  DFMA R10, R10, R12, R14 ;  /* 0x0000000c0a0a722b */ /* 0x008fce000000000e */
[----:B------:R2:W-:Y:S04]  /*0e60*/  STG.E.64 desc[UR12][R8.64], R10 ;  /* 0x0000000a08007986 */ /* 0x0005e8000c101b0c */
[----:B------:R-:W3:Y:S04]  /*0e70*/  LDG.E.64 R12, desc[UR12][R6.64] ;  /* 0x0000000c060c7981 */ /* 0x000ee8000c1e1b00 */
[----:B------:R-:W3:Y:S04]  /*0e80*/  LDG.E.64 R16, desc[UR12][R16.64+0x8] ;  /* 0x0000080c10107981 */ /* 0x000ee8000c1e1b00 */
[----:B------:R-:W3:Y:S01]  /*0e90*/  LDG.E.64 R14, desc[UR12][R18.64+0x8] ;  /* 0x0000080c120e7981 */ /* 0x000ee2000c1e1b00 */
[----:B------:R-:W-:Y:S01]  /*0ea0*/  IADD3 R21, PT, PT, R21, 0x2, RZ ;  /* 0x0000000215157810 */ /* 0x000fe20007ffe0ff */
[----:B---3--:R-:W-:-:S07]  /*0eb0*/  DFMA R12, R12, R16, R14 ;  /* 0x000000100c0c722b */ /* 0x008fce000000000e */
[----:B------:R2:W-:Y:S04]  /*0ec0*/  STG.E.64 desc[UR12][R18.64+0x8], R12 ;  /* 0x0000080c12007986 */ /* 0x0005e8000c101b0c */
.L_x_11:
[----:B------:R-:W-:Y:S05]  /*0ed0*/  BRA.U !UP1, `(.L_x_9) ;  /* 0x00000001092c7547 */ /* 0x000fea000b800000 */
[----:B-12---:R-:W1:Y:S01]  /*0ee0*/  LDC.64 R8, c[0x0][0x398] ;  /* 0x0000e600ff087b82 */ /* 0x006e620000000a00 */
[----:B------:R-:W-:Y:S01]  /*0ef0*/  IMAD.IADD R13, R20, 0x1, R21 ;  /* 0x00000001140d7824 */ /* 0x000fe200078e0215 */
[----:B------:R-:W2:Y:S01]  /*0f00*/  LDG.E.64 R6, desc[UR12][R6.64] ;  /* 0x0000000c06067981 */ /* 0x000ea2000c1e1b00 */
[----:B0-----:R-:W-:-:S05]  /*0f10*/  VIADD R15, R21, UR10 ;  /* 0x0000000a150f7c36 */ /* 0x001fca0008000000 */
[----:B------:R-:W0:Y:S01]  /*0f20*/  LDC.64 R10, c[0x0][0x3a0] ;  /* 0x0000e800ff0a7b82 */ /* 0x000e220000000a00 */
[----:B-1----:R-:W-:-:S06]  /*0f30*/  IMAD.WIDE.U32 R8, R13, 0x8, R8 ;  /* 0x000000080d087825 */ /* 0x002fcc00078e0008 */
[----:B------:R-:W2:Y:S01]  /*0f40*/  LDG.E.64 R8, desc[UR12][R8.64] ;  /* 0x0000000c08087981 */ /* 0x000ea2000c1e1b00 */
[----:B0-----:R-:W-:-:S05]  /*0f50*/  IMAD.WIDE.U32 R10, R15, 0x8, R10 ;  /* 0x000000080f0a7825 */ /* 0x001fca00078e000a */
[----:B------:R-:W2:Y:S02]  /*0f60*/  LDG.E.64 R12, desc[UR12][R10.64] ;  /* 0x0000000c0a0c7981 */ /* 0x000ea4000c1e1b00 */
[----:B--2---:R-:W-:-:S07]  /*0f70*/  DFMA R12, R6, R8, R12 ;  /* 0x00000008060c722b */ /* 0x004fce000000000c */
[----:B------:R3:W-:Y:S04]  /*0f80*/  STG.E.64 desc[UR12][R10.64], R12 ;  /* 0x0000000c0a007986 */ /* 0x0007e8000c101b0c */
.L_x_9:
[----:B------:R-:W-:Y:S05]  /*0f90*/  @P1 BRA `(.L_x_12) ;  /* 0xfffffff400a01947 */ /* 0x000fea000383ffff */
[----:B------:R-:W-:Y:S05]  /*0fa0*/  BRA.U UP0, `(.L_x_13) ;  /* 0xfffffff500747547 */ /* 0x000fea000b83ffff */
[----:B------:R-:W-:Y:S05]  /*0fb0*/  EXIT ;  /* 0x000000000000794d */ /* 0x000fea0003800000 */
.L_x_14:
[----:B------:R-:W-:-:S00]  /*0fc0*/  BRA `(.L_x_14) ;  /* 0xfffffffc00fc7947 */ /* 0x000fc0000383ffff */
[----:B------:R-:W-:-:S00]  /*0fd0*/  NOP ;  /* 0x0000000000007918 */ /* 0x000fc00000000000 */
        /* <DEDUP_REMOVED lines=10> */
.L_x_15:


//--------------------- .nv.shared.reserved.0     --------------------------
	.section	.nv.shared.reserved.0,"aw",@nobits
	.weak		__nv_reservedSMEM_offset_0_alias
	.size		__nv_reservedSMEM_offset_0_alias, 0, 64
	.other		__nv_reservedSMEM_offset_0_alias,@"STO_CUDA_RESERVED_SHARED STV_DEFAULT"
__nv_reservedSMEM_offset_0_alias:
	.zero		0
	.zero		64


//--------------------- .nv.constant0._Z15implementation1iiiPdS_S_ --------------------------
	.section	.nv.constant0._Z15implementation1iiiPdS_S_,"a",@progbits
	.sectionflags	@""
	.align	4
.nv.constant0._Z15implementation1iiiPdS_S_:
	.zero		936


//--------------------- SYMBOLS --------------------------

	.type		.nv.reservedSmem.offset0,@object
	.size		.nv.reservedSmem.offset0,0x4
